//
// Generated by NVIDIA NVVM Compiler
//
// Compiler Build ID: CL-36424714
// Cuda compilation tools, release 13.0, V13.0.88
// Based on NVVM 20.0.0
//

.version 9.0
.target sm_100
.address_size 64

	// .globl	_Z16sync_test_kernelv
.extern .func  (.param .b32 func_retval0) vprintf
(
	.param .b64 vprintf_param_0,
	.param .b64 vprintf_param_1
)
;
.global .align 1 .b8 $str[21] = {72, 101, 108, 108, 111, 32, 102, 114, 111, 109, 32, 98, 108, 111, 99, 107, 32, 37, 100, 10};

.visible .entry _Z16sync_test_kernelv()
{
	.local .align 8 .b8 	__local_depot0[8];
	.reg .b64 	%SP;
	.reg .b64 	%SPL;
	.reg .pred 	%p<2>;
	.reg .b32 	%r<5>;
	.reg .b64 	%rd<5>;

	mov.u64 	%SPL, __local_depot0;
	cvta.local.u64 	%SP, %SPL;
	mov.u32 	%r1, %tid.x;
	setp.ne.s32 	%p1, %r1, 0;
	@%p1 bra 	$L__BB0_2;
	add.u64 	%rd1, %SP, 0;
	add.u64 	%rd2, %SPL, 0;
	mov.u32 	%r2, %ctaid.x;
	st.local.u32 	[%rd2], %r2;
	mov.u64 	%rd3, $str;
	cvta.global.u64 	%rd4, %rd3;
	{ // callseq 0, 0
	.param .b64 param0;
	st.param.b64 	[param0], %rd4;
	.param .b64 param1;
	st.param.b64 	[param1], %rd1;
	.param .b32 retval0;
	call.uni (retval0), 
	vprintf, 
	(
	param0, 
	param1
	);
	ld.param.b32 	%r3, [retval0];
	} // callseq 0
$L__BB0_2:
	ret;

}


// ===== COMPILED SASS (sm_100) =====

	.target	sm_100

	.elftype	@"ET_EXEC"


//--------------------- .note.nv.tkinfo           --------------------------
	.section	.note.nv.tkinfo,"",@"SHT_NOTE"
	.sectionflags	@"SHF_NOTE_NV_TKINFO"
	.tkinfo
        /*0018*/ 	.word	0x00000002
        /*0030*/ 	.string	""
        /*0030*/ 	.string	"ptxas"
        /*0030*/ 	.string	"Cuda compilation tools, release 13.0, V13.0.88"
        /*0030*/ 	.string	"Build cuda_13.0.r13.0/compiler.36424714_0"
        /*0030*/ 	.string	"-arch sm_100 -m 64 "



//--------------------- .note.nv.cuinfo           --------------------------
	.section	.note.nv.cuinfo,"",@"SHT_NOTE"
	.sectionflags	@"SHF_NOTE_NV_CUINFO"
        /*0018*/ 	.short	0x0002
        /*001a*/ 	.short	0x0064
        /*001c*/ 	.short	0x0082
	.zero		2


//--------------------- .nv.info                  --------------------------
	.section	.nv.info,"",@"SHT_CUDA_INFO"
	.align	4


	//----- nvinfo : EIATTR_REGCOUNT
	.align		4
        /*0000*/ 	.byte	0x04, 0x2f
        /*0002*/ 	.short	(.L_2 - .L_1)
	.align		4
.L_1:
        /*0004*/ 	.word	index@(_Z16sync_test_kernelv)
        /*0008*/ 	.word	0x00000018


	//----- nvinfo : EIATTR_FRAME_SIZE
	.align		4
.L_2:
        /*000c*/ 	.byte	0x04, 0x11
        /*000e*/ 	.short	(.L_4 - .L_3)
	.align		4
.L_3:
        /*0010*/ 	.word	index@(_Z16sync_test_kernelv)
        /*0014*/ 	.word	0x00000008


	//----- nvinfo : EIATTR_MIN_STACK_SIZE
	.align		4
.L_4:
        /*0018*/ 	.byte	0x04, 0x12
        /*001a*/ 	.short	(.L_6 - .L_5)
	.align		4
.L_5:
        /*001c*/ 	.word	index@(_Z16sync_test_kernelv)
        /*0020*/ 	.word	0x00000008
.L_6:


//--------------------- .nv.compat                --------------------------
	.section	.nv.compat,"",@"SHT_CUDA_COMPAT_INFO"
	.align	4
        /*0000*/ 	.byte	0x02, 0x09, 0x00, 0x00, 0x02, 0x02, 0x01, 0x00, 0x02, 0x05, 0x05, 0x00, 0x03, 0x07, 0x01, 0x01
        /*0010*/ 	.byte	0x02, 0x03, 0x00, 0x00, 0x02, 0x06, 0x01, 0x00, 0x04, 0x0b, 0x08, 0x00, 0x09, 0x00, 0x00, 0x00
        /*0020*/ 	.byte	0x00, 0x00, 0x00, 0x00


//--------------------- .nv.info._Z16sync_test_kernelv --------------------------
	.section	.nv.info._Z16sync_test_kernelv,"",@"SHT_CUDA_INFO"
	.sectionflags	@""
	.align	4


	//----- nvinfo : EIATTR_CUDA_API_VERSION
	.align		4
        /*0000*/ 	.byte	0x04, 0x37
        /*0002*/ 	.short	(.L_8 - .L_7)
.L_7:
        /*0004*/ 	.word	0x00000082


	//----- nvinfo : EIATTR_SPARSE_MMA_MASK
	.align		4
.L_8:
        /*0008*/ 	.byte	0x03, 0x50
        /*000a*/ 	.short	0x0000


	//----- nvinfo : EIATTR_MAXREG_COUNT
	.align		4
        /*000c*/ 	.byte	0x03, 0x1b
        /*000e*/ 	.short	0x00ff


	//----- nvinfo : EIATTR_EXTERNS
	.align		4
        /*0010*/ 	.byte	0x04, 0x0f
        /*0012*/ 	.short	(.L_10 - .L_9)


	//   ....[0]....
	.align		4
.L_9:
        /*0014*/ 	.word	index@(vprintf)


	//----- nvinfo : EIATTR_MERCURY_ISA_VERSION
	.align		4
.L_10:
        /*0018*/ 	.byte	0x03, 0x5f
        /*001a*/ 	.short	0x0101


	//----- nvinfo : EIATTR_VRC_CTA_INIT_COUNT
	.align		4
        /*001c*/ 	.byte	0x02, 0x4a
	.zero		1
	.zero		1


	//----- nvinfo : EIATTR_SYSCALL_OFFSETS
	.align		4
        /*0020*/ 	.byte	0x04, 0x46
        /*0022*/ 	.short	(.L_12 - .L_11)


	//   ....[0]....
.L_11:
        /*0024*/ 	.word	0x00000110


	//----- nvinfo : EIATTR_EXIT_INSTR_OFFSETS
	.align		4
.L_12:
        /*0028*/ 	.byte	0x04, 0x1c
        /*002a*/ 	.short	(.L_14 - .L_13)


	//   ....[0]....
.L_13:
        /*002c*/ 	.word	0x00000080


	//   ....[1]....
        /*0030*/ 	.word	0x00000120


	//----- nvinfo : EIATTR_CRS_STACK_SIZE
	.align		4
.L_14:
        /*0034*/ 	.byte	0x04, 0x1e
        /*0036*/ 	.short	(.L_16 - .L_15)
.L_15:
        /*0038*/ 	.word	0x00000000


	//----- nvinfo : EIATTR_SW_WAR
	.align		4
.L_16:
        /*003c*/ 	.byte	0x04, 0x36
        /*003e*/ 	.short	(.L_18 - .L_17)
.L_17:
        /*0040*/ 	.word	0x00000008
.L_18:


//--------------------- .nv.callgraph             --------------------------
	.section	.nv.callgraph,"",@"SHT_CUDA_CALLGRAPH"
	.align	4
	.sectionentsize	8
	.align		4
        /*0000*/ 	.word	0x00000000
	.align		4
        /*0004*/ 	.word	0xffffffff
	.align		4
        /*0008*/ 	.word	index@(_Z16sync_test_kernelv)
	.align		4
        /*000c*/ 	.word	index@(vprintf)
	.align		4
        /*0010*/ 	.word	0x00000000
	.align		4
        /*0014*/ 	.word	0xfffffffe
	.align		4
        /*0018*/ 	.word	0x00000000
	.align		4
        /*001c*/ 	.word	0xfffffffd
	.align		4
        /*0020*/ 	.word	0x00000000
	.align		4
        /*0024*/ 	.word	0xfffffffc


//--------------------- .nv.constant4             --------------------------
	.section	.nv.constant4,"a",@progbits
	.align	8
	.align		8
.nv.constant4:
        /*0000*/ 	.dword	vprintf
	.align		8
        /*0008*/ 	.dword	$str


//--------------------- .text._Z16sync_test_kernelv --------------------------
	.section	.text._Z16sync_test_kernelv,"ax",@progbits
	.align	128
        .global         _Z16sync_test_kernelv
        .type           _Z16sync_test_kernelv,@function
        .size           _Z16sync_test_kernelv,(.L_x_2 - _Z16sync_test_kernelv)
        .other          _Z16sync_test_kernelv,@"STO_CUDA_ENTRY STV_DEFAULT"
_Z16sync_test_kernelv:
.text._Z16sync_test_kernelv:
[----:B------:R-:W0:Y:S01]  /*0000*/  LDC R1, c[0x0][0x37c] ;  /* 0x0000df00ff017b82 */ /* 0x000e220000000800 */
[----:B------:R-:W1:Y:S01]  /*0010*/  S2R R0, SR_TID.X ;  /* 0x0000000000007919 */ /* 0x000e620000002100 */
[----:B------:R-:W2:Y:S01]  /*0020*/  LDCU UR4, c[0x0][0x2f8] ;  /* 0x00005f00ff0477ac */ /* 0x000ea20008000800 */
[----:B0-----:R-:W-:Y:S01]  /*0030*/  VIADD R1, R1, 0xfffffff8 ;  /* 0xfffffff801017836 */ /* 0x001fe20000000000 */
[----:B------:R-:W0:Y:S04]  /*0040*/  LDCU UR5, c[0x0][0x2fc] ;  /* 0x00005f80ff0577ac */ /* 0x000e280008000800 */
[----:B--2---:R-:W-:-:S05]  /*0050*/  IADD3 R6, P1, PT, R1, UR4, RZ ;  /* 0x0000000401067c10 */ /* 0x004fca000ff3e0ff */
[----:B0-----:R-:W-:Y:S01]  /*0060*/  IMAD.X R7, RZ, RZ, UR5, P1 ;  /* 0x00000005ff077e24 */ /* 0x001fe200088e06ff */
[----:B-1----:R-:W-:-:S13]  /*0070*/  ISETP.NE.AND P0, PT, R0, RZ, PT ;  /* 0x000000ff0000720c */ /* 0x002fda0003f05270 */
[----:B------:R-:W-:Y:S05]  /*0080*/  @P0 EXIT ;  /* 0x000000000000094d */ /* 0x000fea0003800000 */
[----:B------:R-:W0:Y:S01]  /*0090*/  S2R R8, SR_CTAID.X ;  /* 0x0000000000087919 */ /* 0x000e220000002500 */
[----:B------:R-:W-:Y:S01]  /*00a0*/  MOV R0, 0x0 ;  /* 0x0000000000007802 */ /* 0x000fe20000000f00 */
[----:B------:R-:W1:Y:S03]  /*00b0*/  LDCU.64 UR4, c[0x4][0x8] ;  /* 0x01000100ff0477ac */ /* 0x000e660008000a00 */
[----:B------:R2:W3:Y:S01]  /*00c0*/  LDC.64 R2, c[0x4][R0] ;  /* 0x0100000000027b82 */ /* 0x0004e20000000a00 */
[----:B-1----:R-:W-:Y:S02]  /*00d0*/  IMAD.U32 R4, RZ, RZ, UR4 ;  /* 0x00000004ff047e24 */ /* 0x002fe4000f8e00ff */
[----:B------:R-:W-:Y:S01]  /*00e0*/  IMAD.U32 R5, RZ, RZ, UR5 ;  /* 0x00000005ff057e24 */ /* 0x000fe2000f8e00ff */
[----:B0-----:R2:W-:Y:S06]  /*00f0*/  STL [R1], R8 ;  /* 0x0000000801007387 */ /* 0x0015ec0000100800 */
[----:B------:R-:W-:-:S07]  /*0100*/  LEPC R20, `(.L_x_0) ;  /* 0x000000001014794e */ /* 0x000fce0000000000 */
[----:B--23--:R-:W-:Y:S05]  /*0110*/  CALL.ABS.NOINC R2 ;  /* 0x0000000002007343 */ /* 0x00cfea0003c00000 */
.L_x_0:
[----:B------:R-:W-:Y:S05]  /*0120*/  EXIT ;  /* 0x000000000000794d */ /* 0x000fea0003800000 */
.L_x_1:
[----:B------:R-:W-:-:S00]  /*0130*/  BRA `(.L_x_1) ;  /* 0xfffffffc00fc7947 */ /* 0x000fc0000383ffff */
[----:B------:R-:W-:-:S00]  /*0140*/  NOP ;  /* 0x0000000000007918 */ /* 0x000fc00000000000 */
        /* <DEDUP_REMOVED lines=11> */
.L_x_2:


//--------------------- .nv.global.init           --------------------------
	.section	.nv.global.init,"aw",@progbits
.nv.global.init:
	.type		$str,@object
	.size		$str,(.L_0 - $str)
$str:
        /*0000*/ 	.byte	0x48, 0x65, 0x6c, 0x6c, 0x6f, 0x20, 0x66, 0x72, 0x6f, 0x6d, 0x20, 0x62, 0x6c, 0x6f, 0x63, 0x6b
        /*0010*/ 	.byte	0x20, 0x25, 0x64, 0x0a, 0x00
.L_0:


//--------------------- .nv.shared.reserved.0     --------------------------
	.section	.nv.shared.reserved.0,"aw",@nobits
	.weak		__nv_reservedSMEM_offset_0_alias
	.size		__nv_reservedSMEM_offset_0_alias, 0, 64
	.other		__nv_reservedSMEM_offset_0_alias,@"STO_CUDA_RESERVED_SHARED STV_DEFAULT"
__nv_reservedSMEM_offset_0_alias:
	.zero		0
	.zero		64


//--------------------- .nv.constant0._Z16sync_test_kernelv --------------------------
	.section	.nv.constant0._Z16sync_test_kernelv,"a",@progbits
	.sectionflags	@""
	.align	4
.nv.constant0._Z16sync_test_kernelv:
	.zero		896


//--------------------- SYMBOLS --------------------------

	.type		.nv.reservedSmem.offset0,@object
	.size		.nv.reservedSmem.offset0,0x4
	.type		vprintf,@function
